//
// Generated by NVIDIA NVVM Compiler
//
// Compiler Build ID: CL-36424714
// Cuda compilation tools, release 13.0, V13.0.88
// Based on NVVM 20.0.0
//

.version 9.0
.target sm_100
.address_size 64

	// .globl	_Z14knapsackKernelPiS_S_S_iii

.visible .entry _Z14knapsackKernelPiS_S_S_iii(
	.param .u64 .ptr .align 1 _Z14knapsackKernelPiS_S_S_iii_param_0,
	.param .u64 .ptr .align 1 _Z14knapsackKernelPiS_S_S_iii_param_1,
	.param .u64 .ptr .align 1 _Z14knapsackKernelPiS_S_S_iii_param_2,
	.param .u64 .ptr .align 1 _Z14knapsackKernelPiS_S_S_iii_param_3,
	.param .u32 _Z14knapsackKernelPiS_S_S_iii_param_4,
	.param .u32 _Z14knapsackKernelPiS_S_S_iii_param_5,
	.param .u32 _Z14knapsackKernelPiS_S_S_iii_param_6
)
{
	.reg .pred 	%p<5>;
	.reg .b32 	%r<14>;
	.reg .b64 	%rd<20>;

	ld.param.u64 	%rd2, [_Z14knapsackKernelPiS_S_S_iii_param_0];
	ld.param.u64 	%rd3, [_Z14knapsackKernelPiS_S_S_iii_param_1];
	ld.param.u64 	%rd4, [_Z14knapsackKernelPiS_S_S_iii_param_2];
	ld.param.u64 	%rd5, [_Z14knapsackKernelPiS_S_S_iii_param_3];
	ld.param.u32 	%r5, [_Z14knapsackKernelPiS_S_S_iii_param_4];
	ld.param.u32 	%r6, [_Z14knapsackKernelPiS_S_S_iii_param_5];
	ld.param.u32 	%r4, [_Z14knapsackKernelPiS_S_S_iii_param_6];
	cvta.to.global.u64 	%rd1, %rd5;
	mov.u32 	%r7, %ctaid.x;
	shl.b32 	%r8, %r7, 9;
	mov.u32 	%r9, %tid.x;
	add.s32 	%r1, %r8, %r9;
	setp.lt.s32 	%p1, %r1, %r6;
	setp.gt.s32 	%p2, %r1, %r5;
	or.pred  	%p3, %p2, %p1;
	@%p3 bra 	$L__BB0_4;
	cvta.to.global.u64 	%rd6, %rd4;
	cvta.to.global.u64 	%rd7, %rd3;
	cvta.to.global.u64 	%rd8, %rd2;
	mul.wide.s32 	%rd9, %r1, 4;
	add.s64 	%rd10, %rd6, %rd9;
	ld.global.u32 	%r2, [%rd10];
	mul.wide.s32 	%rd11, %r4, 4;
	add.s64 	%rd12, %rd7, %rd11;
	ld.global.u32 	%r10, [%rd12+-4];
	sub.s32 	%r11, %r1, %r10;
	mul.wide.s32 	%rd13, %r11, 4;
	add.s64 	%rd14, %rd6, %rd13;
	ld.global.u32 	%r12, [%rd14];
	add.s64 	%rd15, %rd8, %rd11;
	ld.global.u32 	%r13, [%rd15+-4];
	add.s32 	%r3, %r13, %r12;
	setp.ge.s32 	%p4, %r2, %r3;
	@%p4 bra 	$L__BB0_3;
	add.s64 	%rd19, %rd1, %rd9;
	st.global.u32 	[%rd19], %r3;
	bra.uni 	$L__BB0_4;
$L__BB0_3:
	add.s64 	%rd17, %rd1, %rd9;
	st.global.u32 	[%rd17], %r2;
$L__BB0_4:
	ret;

}


// ===== COMPILED SASS (sm_100) =====

	.target	sm_100

	.elftype	@"ET_EXEC"


//--------------------- .note.nv.tkinfo           --------------------------
	.section	.note.nv.tkinfo,"",@"SHT_NOTE"
	.sectionflags	@"SHF_NOTE_NV_TKINFO"
	.tkinfo
        /*0018*/ 	.word	0x00000002
        /*0030*/ 	.string	""
        /*0030*/ 	.string	"ptxas"
        /*0030*/ 	.string	"Cuda compilation tools, release 13.0, V13.0.88"
        /*0030*/ 	.string	"Build cuda_13.0.r13.0/compiler.36424714_0"
        /*0030*/ 	.string	"-arch sm_100 -m 64 "



//--------------------- .note.nv.cuinfo           --------------------------
	.section	.note.nv.cuinfo,"",@"SHT_NOTE"
	.sectionflags	@"SHF_NOTE_NV_CUINFO"
        /*0018*/ 	.short	0x0002
        /*001a*/ 	.short	0x0064
        /*001c*/ 	.short	0x0082
	.zero		2


//--------------------- .nv.info                  --------------------------
	.section	.nv.info,"",@"SHT_CUDA_INFO"
	.align	4


	//----- nvinfo : EIATTR_REGCOUNT
	.align		4
        /*0000*/ 	.byte	0x04, 0x2f
        /*0002*/ 	.short	(.L_1 - .L_0)
	.align		4
.L_0:
        /*0004*/ 	.word	index@(_Z14knapsackKernelPiS_S_S_iii)
        /*0008*/ 	.word	0x00000010


	//----- nvinfo : EIATTR_FRAME_SIZE
	.align		4
.L_1:
        /*000c*/ 	.byte	0x04, 0x11
        /*000e*/ 	.short	(.L_3 - .L_2)
	.align		4
.L_2:
        /*0010*/ 	.word	index@(_Z14knapsackKernelPiS_S_S_iii)
        /*0014*/ 	.word	0x00000000


	//----- nvinfo : EIATTR_MIN_STACK_SIZE
	.align		4
.L_3:
        /*0018*/ 	.byte	0x04, 0x12
        /*001a*/ 	.short	(.L_5 - .L_4)
	.align		4
.L_4:
        /*001c*/ 	.word	index@(_Z14knapsackKernelPiS_S_S_iii)
        /*0020*/ 	.word	0x00000000
.L_5:


//--------------------- .nv.compat                --------------------------
	.section	.nv.compat,"",@"SHT_CUDA_COMPAT_INFO"
	.align	4
        /*0000*/ 	.byte	0x02, 0x09, 0x00, 0x00, 0x02, 0x02, 0x01, 0x00, 0x02, 0x05, 0x05, 0x00, 0x03, 0x07, 0x01, 0x01
        /*0010*/ 	.byte	0x02, 0x03, 0x00, 0x00, 0x02, 0x06, 0x01, 0x00, 0x04, 0x0b, 0x08, 0x00, 0x09, 0x00, 0x00, 0x00
        /*0020*/ 	.byte	0x00, 0x00, 0x00, 0x00


//--------------------- .nv.info._Z14knapsackKernelPiS_S_S_iii --------------------------
	.section	.nv.info._Z14knapsackKernelPiS_S_S_iii,"",@"SHT_CUDA_INFO"
	.sectionflags	@""
	.align	4


	//----- nvinfo : EIATTR_CUDA_API_VERSION
	.align		4
        /*0000*/ 	.byte	0x04, 0x37
        /*0002*/ 	.short	(.L_7 - .L_6)
.L_6:
        /*0004*/ 	.word	0x00000082


	//----- nvinfo : EIATTR_KPARAM_INFO
	.align		4
.L_7:
        /*0008*/ 	.byte	0x04, 0x17
        /*000a*/ 	.short	(.L_9 - .L_8)
.L_8:
        /*000c*/ 	.word	0x00000000
        /*0010*/ 	.short	0x0006
        /*0012*/ 	.short	0x0028
        /*0014*/ 	.byte	0x00, 0xf0, 0x11, 0x00


	//----- nvinfo : EIATTR_KPARAM_INFO
	.align		4
.L_9:
        /*0018*/ 	.byte	0x04, 0x17
        /*001a*/ 	.short	(.L_11 - .L_10)
.L_10:
        /*001c*/ 	.word	0x00000000
        /*0020*/ 	.short	0x0005
        /*0022*/ 	.short	0x0024
        /*0024*/ 	.byte	0x00, 0xf0, 0x11, 0x00


	//----- nvinfo : EIATTR_KPARAM_INFO
	.align		4
.L_11:
        /*0028*/ 	.byte	0x04, 0x17
        /*002a*/ 	.short	(.L_13 - .L_12)
.L_12:
        /*002c*/ 	.word	0x00000000
        /*0030*/ 	.short	0x0004
        /*0032*/ 	.short	0x0020
        /*0034*/ 	.byte	0x00, 0xf0, 0x11, 0x00


	//----- nvinfo : EIATTR_KPARAM_INFO
	.align		4
.L_13:
        /*0038*/ 	.byte	0x04, 0x17
        /*003a*/ 	.short	(.L_15 - .L_14)
.L_14:
        /*003c*/ 	.word	0x00000000
        /*0040*/ 	.short	0x0003
        /*0042*/ 	.short	0x0018
        /*0044*/ 	.byte	0x00, 0xf5, 0x21, 0x00


	//----- nvinfo : EIATTR_KPARAM_INFO
	.align		4
.L_15:
        /*0048*/ 	.byte	0x04, 0x17
        /*004a*/ 	.short	(.L_17 - .L_16)
.L_16:
        /*004c*/ 	.word	0x00000000
        /*0050*/ 	.short	0x0002
        /*0052*/ 	.short	0x0010
        /*0054*/ 	.byte	0x00, 0xf5, 0x21, 0x00


	//----- nvinfo : EIATTR_KPARAM_INFO
	.align		4
.L_17:
        /*0058*/ 	.byte	0x04, 0x17
        /*005a*/ 	.short	(.L_19 - .L_18)
.L_18:
        /*005c*/ 	.word	0x00000000
        /*0060*/ 	.short	0x0001
        /*0062*/ 	.short	0x0008
        /*0064*/ 	.byte	0x00, 0xf5, 0x21, 0x00


	//----- nvinfo : EIATTR_KPARAM_INFO
	.align		4
.L_19:
        /*0068*/ 	.byte	0x04, 0x17
        /*006a*/ 	.short	(.L_21 - .L_20)
.L_20:
        /*006c*/ 	.word	0x00000000
        /*0070*/ 	.short	0x0000
        /*0072*/ 	.short	0x0000
        /*0074*/ 	.byte	0x00, 0xf5, 0x21, 0x00


	//----- nvinfo : EIATTR_SPARSE_MMA_MASK
	.align		4
.L_21:
        /*0078*/ 	.byte	0x03, 0x50
        /*007a*/ 	.short	0x0000


	//----- nvinfo : EIATTR_MAXREG_COUNT
	.align		4
        /*007c*/ 	.byte	0x03, 0x1b
        /*007e*/ 	.short	0x00ff


	//----- nvinfo : EIATTR_MERCURY_ISA_VERSION
	.align		4
        /*0080*/ 	.byte	0x03, 0x5f
        /*0082*/ 	.short	0x0101


	//----- nvinfo : EIATTR_VRC_CTA_INIT_COUNT
	.align		4
        /*0084*/ 	.byte	0x02, 0x4a
	.zero		1
	.zero		1


	//----- nvinfo : EIATTR_EXIT_INSTR_OFFSETS
	.align		4
        /*0088*/ 	.byte	0x04, 0x1c
        /*008a*/ 	.short	(.L_23 - .L_22)


	//   ....[0]....
.L_22:
        /*008c*/ 	.word	0x00000070


	//   ....[1]....
        /*0090*/ 	.word	0x000001b0


	//   ....[2]....
        /*0094*/ 	.word	0x000001f0


	//----- nvinfo : EIATTR_CBANK_PARAM_SIZE
	.align		4
.L_23:
        /*0098*/ 	.byte	0x03, 0x19
        /*009a*/ 	.short	0x002c


	//----- nvinfo : EIATTR_PARAM_CBANK
	.align		4
        /*009c*/ 	.byte	0x04, 0x0a
        /*009e*/ 	.short	(.L_25 - .L_24)
	.align		4
.L_24:
        /*00a0*/ 	.word	index@(.nv.constant0._Z14knapsackKernelPiS_S_S_iii)
        /*00a4*/ 	.short	0x0380
        /*00a6*/ 	.short	0x002c


	//----- nvinfo : EIATTR_SW_WAR
	.align		4
.L_25:
        /*00a8*/ 	.byte	0x04, 0x36
        /*00aa*/ 	.short	(.L_27 - .L_26)
.L_26:
        /*00ac*/ 	.word	0x00000008
.L_27:


//--------------------- .nv.callgraph             --------------------------
	.section	.nv.callgraph,"",@"SHT_CUDA_CALLGRAPH"
	.align	4
	.sectionentsize	8
	.align		4
        /*0000*/ 	.word	0x00000000
	.align		4
        /*0004*/ 	.word	0xffffffff
	.align		4
        /*0008*/ 	.word	0x00000000
	.align		4
        /*000c*/ 	.word	0xfffffffe
	.align		4
        /*0010*/ 	.word	0x00000000
	.align		4
        /*0014*/ 	.word	0xfffffffd
	.align		4
        /*0018*/ 	.word	0x00000000
	.align		4
        /*001c*/ 	.word	0xfffffffc


//--------------------- .text._Z14knapsackKernelPiS_S_S_iii --------------------------
	.section	.text._Z14knapsackKernelPiS_S_S_iii,"ax",@progbits
	.align	128
        .global         _Z14knapsackKernelPiS_S_S_iii
        .type           _Z14knapsackKernelPiS_S_S_iii,@function
        .size           _Z14knapsackKernelPiS_S_S_iii,(.L_x_1 - _Z14knapsackKernelPiS_S_S_iii)
        .other          _Z14knapsackKernelPiS_S_S_iii,@"STO_CUDA_ENTRY STV_DEFAULT"
_Z14knapsackKernelPiS_S_S_iii:
.text._Z14knapsackKernelPiS_S_S_iii:
[----:B------:R-:W-:Y:S01]  /*0000*/  LDC R1, c[0x0][0x37c] ;  /* 0x0000df00ff017b82 */ /* 0x000fe20000000800 */
[----:B------:R-:W0:Y:S01]  /*0010*/  S2R R11, SR_CTAID.X ;  /* 0x00000000000b7919 */ /* 0x000e220000002500 */
[----:B------:R-:W1:Y:S01]  /*0020*/  LDCU.64 UR4, c[0x0][0x3a0] ;  /* 0x00007400ff0477ac */ /* 0x000e620008000a00 */
[----:B------:R-:W0:Y:S02]  /*0030*/  S2R R0, SR_TID.X ;  /* 0x0000000000007919 */ /* 0x000e240000002100 */
[----:B0-----:R-:W-:-:S04]  /*0040*/  LEA R11, R11, R0, 0x9 ;  /* 0x000000000b0b7211 */ /* 0x001fc800078e48ff */
[----:B-1----:R-:W-:-:S04]  /*0050*/  ISETP.GE.AND P0, PT, R11, UR5, PT ;  /* 0x000000050b007c0c */ /* 0x002fc8000bf06270 */
[----:B------:R-:W-:-:S13]  /*0060*/  ISETP.GT.OR P0, PT, R11, UR4, !P0 ;  /* 0x000000040b007c0c */ /* 0x000fda000c704670 */
[----:B------:R-:W-:Y:S05]  /*0070*/  @P0 EXIT ;  /* 0x000000000000094d */ /* 0x000fea0003800000 */
[----:B------:R-:W0:Y:S01]  /*0080*/  LDC R13, c[0x0][0x3a8] ;  /* 0x0000ea00ff0d7b82 */ /* 0x000e220000000800 */
[----:B------:R-:W1:Y:S07]  /*0090*/  LDCU.64 UR4, c[0x0][0x358] ;  /* 0x00006b00ff0477ac */ /* 0x000e6e0008000a00 */
[----:B------:R-:W0:Y:S08]  /*00a0*/  LDC.64 R4, c[0x0][0x388] ;  /* 0x0000e200ff047b82 */ /* 0x000e300000000a00 */
[----:B------:R-:W2:Y:S08]  /*00b0*/  LDC.64 R8, c[0x0][0x380] ;  /* 0x0000e000ff087b82 */ /* 0x000eb00000000a00 */
[----:B------:R-:W3:Y:S01]  /*00c0*/  LDC.64 R2, c[0x0][0x390] ;  /* 0x0000e400ff027b82 */ /* 0x000ee20000000a00 */
[----:B0-----:R-:W-:-:S06]  /*00d0*/  IMAD.WIDE R4, R13, 0x4, R4 ;  /* 0x000000040d047825 */ /* 0x001fcc00078e0204 */
[----:B-1----:R-:W4:Y:S01]  /*00e0*/  LDG.E R4, desc[UR4][R4.64+-0x4] ;  /* 0xfffffc0404047981 */ /* 0x002f22000c1e1900 */
[----:B--2---:R-:W-:-:S06]  /*00f0*/  IMAD.WIDE R8, R13, 0x4, R8 ;  /* 0x000000040d087825 */ /* 0x004fcc00078e0208 */
[----:B------:R-:W2:Y:S01]  /*0100*/  LDG.E R9, desc[UR4][R8.64+-0x4] ;  /* 0xfffffc0408097981 */ /* 0x000ea2000c1e1900 */
[----:B----4-:R-:W-:-:S05]  /*0110*/  IADD3 R7, PT, PT, R11, -R4, RZ ;  /* 0x800000040b077210 */ /* 0x010fca0007ffe0ff */
[----:B---3--:R-:W-:-:S04]  /*0120*/  IMAD.WIDE R6, R7, 0x4, R2 ;  /* 0x0000000407067825 */ /* 0x008fc800078e0202 */
[----:B------:R-:W-:Y:S02]  /*0130*/  IMAD.WIDE R2, R11, 0x4, R2 ;  /* 0x000000040b027825 */ /* 0x000fe400078e0202 */
[----:B------:R-:W2:Y:S04]  /*0140*/  LDG.E R6, desc[UR4][R6.64] ;  /* 0x0000000406067981 */ /* 0x000ea8000c1e1900 */
[----:B------:R-:W3:Y:S01]  /*0150*/  LDG.E R13, desc[UR4][R2.64] ;  /* 0x00000004020d7981 */ /* 0x000ee2000c1e1900 */
[----:B--2---:R-:W-:-:S04]  /*0160*/  IADD3 R0, PT, PT, R6, R9, RZ ;  /* 0x0000000906007210 */ /* 0x004fc80007ffe0ff */
[----:B---3--:R-:W-:-:S13]  /*0170*/  ISETP.GE.AND P0, PT, R13, R0, PT ;  /* 0x000000000d00720c */ /* 0x008fda0003f06270 */
[----:B------:R-:W0:Y:S02]  /*0180*/  @!P0 LDC.64 R4, c[0x0][0x398] ;  /* 0x0000e600ff048b82 */ /* 0x000e240000000a00 */
[----:B0-----:R-:W-:-:S05]  /*0190*/  @!P0 IMAD.WIDE R4, R11, 0x4, R4 ;  /* 0x000000040b048825 */ /* 0x001fca00078e0204 */
[----:B------:R0:W-:Y:S01]  /*01a0*/  @!P0 STG.E desc[UR4][R4.64], R0 ;  /* 0x0000000004008986 */ /* 0x0001e2000c101904 */
[----:B------:R-:W-:Y:S05]  /*01b0*/  @!P0 EXIT ;  /* 0x000000000000894d */ /* 0x000fea0003800000 */
[----:B------:R-:W1:Y:S02]  /*01c0*/  LDC.64 R2, c[0x0][0x398] ;  /* 0x0000e600ff027b82 */ /* 0x000e640000000a00 */
[----:B-1----:R-:W-:-:S05]  /*01d0*/  IMAD.WIDE R2, R11, 0x4, R2 ;  /* 0x000000040b027825 */ /* 0x002fca00078e0202 */
[----:B------:R-:W-:Y:S01]  /*01e0*/  STG.E desc[UR4][R2.64], R13 ;  /* 0x0000000d02007986 */ /* 0x000fe2000c101904 */
[----:B------:R-:W-:Y:S05]  /*01f0*/  EXIT ;  /* 0x000000000000794d */ /* 0x000fea0003800000 */
.L_x_0:
[----:B------:R-:W-:-:S00]  /*0200*/  BRA `(.L_x_0) ;  /* 0xfffffffc00fc7947 */ /* 0x000fc0000383ffff */
[----:B------:R-:W-:-:S00]  /*0210*/  NOP ;  /* 0x0000000000007918 */ /* 0x000fc00000000000 */
        /* <DEDUP_REMOVED lines=14> */
.L_x_1:


//--------------------- .nv.shared.reserved.0     --------------------------
	.section	.nv.shared.reserved.0,"aw",@nobits
	.weak		__nv_reservedSMEM_offset_0_alias
	.size		__nv_reservedSMEM_offset_0_alias, 0, 64
	.other		__nv_reservedSMEM_offset_0_alias,@"STO_CUDA_RESERVED_SHARED STV_DEFAULT"
__nv_reservedSMEM_offset_0_alias:
	.zero		0
	.zero		64


//--------------------- .nv.constant0._Z14knapsackKernelPiS_S_S_iii --------------------------
	.section	.nv.constant0._Z14knapsackKernelPiS_S_S_iii,"a",@progbits
	.sectionflags	@""
	.align	4
.nv.constant0._Z14knapsackKernelPiS_S_S_iii:
	.zero		940


//--------------------- SYMBOLS --------------------------

	.type		.nv.reservedSmem.offset0,@object
	.size		.nv.reservedSmem.offset0,0x4
